//
// Generated by NVIDIA NVVM Compiler
//
// Compiler Build ID: CL-36424714
// Cuda compilation tools, release 13.0, V13.0.88
// Based on NVVM 20.0.0
//

.version 9.0
.target sm_100
.address_size 64

	// .globl	_Z6q1_addPfS_S_

.visible .entry _Z6q1_addPfS_S_(
	.param .u64 .ptr .align 1 _Z6q1_addPfS_S__param_0,
	.param .u64 .ptr .align 1 _Z6q1_addPfS_S__param_1,
	.param .u64 .ptr .align 1 _Z6q1_addPfS_S__param_2
)
{
	.reg .b32 	%r<5>;
	.reg .b32 	%f<4>;
	.reg .b64 	%rd<11>;

	ld.param.u64 	%rd1, [_Z6q1_addPfS_S__param_0];
	ld.param.u64 	%rd2, [_Z6q1_addPfS_S__param_1];
	ld.param.u64 	%rd3, [_Z6q1_addPfS_S__param_2];
	cvta.to.global.u64 	%rd4, %rd3;
	cvta.to.global.u64 	%rd5, %rd2;
	cvta.to.global.u64 	%rd6, %rd1;
	mov.u32 	%r1, %tid.x;
	mov.u32 	%r2, %ntid.x;
	mov.u32 	%r3, %ctaid.x;
	mad.lo.s32 	%r4, %r2, %r3, %r1;
	mul.wide.s32 	%rd7, %r4, 4;
	add.s64 	%rd8, %rd6, %rd7;
	ld.global.f32 	%f1, [%rd8];
	add.s64 	%rd9, %rd5, %rd7;
	ld.global.f32 	%f2, [%rd9];
	add.f32 	%f3, %f1, %f2;
	add.s64 	%rd10, %rd4, %rd7;
	st.global.f32 	[%rd10], %f3;
	ret;

}
	// .globl	_Z9q2_add_1dPA8192_fS0_S0_
.visible .entry _Z9q2_add_1dPA8192_fS0_S0_(
	.param .u64 .ptr .align 1 _Z9q2_add_1dPA8192_fS0_S0__param_0,
	.param .u64 .ptr .align 1 _Z9q2_add_1dPA8192_fS0_S0__param_1,
	.param .u64 .ptr .align 1 _Z9q2_add_1dPA8192_fS0_S0__param_2
)
{
	.reg .pred 	%p<2>;
	.reg .b32 	%r<11>;
	.reg .b32 	%f<4>;
	.reg .b64 	%rd<15>;

	ld.param.u64 	%rd1, [_Z9q2_add_1dPA8192_fS0_S0__param_0];
	ld.param.u64 	%rd2, [_Z9q2_add_1dPA8192_fS0_S0__param_1];
	ld.param.u64 	%rd3, [_Z9q2_add_1dPA8192_fS0_S0__param_2];
	mov.u32 	%r2, %tid.x;
	mov.u32 	%r3, %ntid.x;
	mov.u32 	%r4, %ctaid.x;
	mad.lo.s32 	%r1, %r3, %r4, %r2;
	setp.gt.s32 	%p1, %r1, 67108863;
	@%p1 bra 	$L__BB1_2;
	cvta.to.global.u64 	%rd4, %rd1;
	cvta.to.global.u64 	%rd5, %rd2;
	cvta.to.global.u64 	%rd6, %rd3;
	shr.s32 	%r5, %r1, 31;
	shr.u32 	%r6, %r5, 19;
	add.s32 	%r7, %r1, %r6;
	and.b32  	%r8, %r7, -8192;
	sub.s32 	%r9, %r1, %r8;
	shr.s32 	%r10, %r7, 13;
	mul.wide.s32 	%rd7, %r10, 32768;
	add.s64 	%rd8, %rd4, %rd7;
	mul.wide.s32 	%rd9, %r9, 4;
	add.s64 	%rd10, %rd8, %rd9;
	ld.global.f32 	%f1, [%rd10];
	add.s64 	%rd11, %rd5, %rd7;
	add.s64 	%rd12, %rd11, %rd9;
	ld.global.f32 	%f2, [%rd12];
	add.f32 	%f3, %f1, %f2;
	add.s64 	%rd13, %rd6, %rd7;
	add.s64 	%rd14, %rd13, %rd9;
	st.global.f32 	[%rd14], %f3;
$L__BB1_2:
	ret;

}
	// .globl	_Z9q2_add_2dPA8192_fS0_S0_
.visible .entry _Z9q2_add_2dPA8192_fS0_S0_(
	.param .u64 .ptr .align 1 _Z9q2_add_2dPA8192_fS0_S0__param_0,
	.param .u64 .ptr .align 1 _Z9q2_add_2dPA8192_fS0_S0__param_1,
	.param .u64 .ptr .align 1 _Z9q2_add_2dPA8192_fS0_S0__param_2
)
{
	.reg .b32 	%r<9>;
	.reg .b32 	%f<4>;
	.reg .b64 	%rd<15>;

	ld.param.u64 	%rd1, [_Z9q2_add_2dPA8192_fS0_S0__param_0];
	ld.param.u64 	%rd2, [_Z9q2_add_2dPA8192_fS0_S0__param_1];
	ld.param.u64 	%rd3, [_Z9q2_add_2dPA8192_fS0_S0__param_2];
	cvta.to.global.u64 	%rd4, %rd3;
	cvta.to.global.u64 	%rd5, %rd2;
	cvta.to.global.u64 	%rd6, %rd1;
	mov.u32 	%r1, %tid.x;
	mov.u32 	%r2, %ntid.x;
	mov.u32 	%r3, %ctaid.x;
	mad.lo.s32 	%r4, %r2, %r3, %r1;
	mov.u32 	%r5, %tid.y;
	mov.u32 	%r6, %ntid.y;
	mov.u32 	%r7, %ctaid.y;
	mad.lo.s32 	%r8, %r6, %r7, %r5;
	mul.wide.s32 	%rd7, %r4, 32768;
	add.s64 	%rd8, %rd6, %rd7;
	mul.wide.u32 	%rd9, %r8, 4;
	add.s64 	%rd10, %rd8, %rd9;
	ld.global.f32 	%f1, [%rd10];
	add.s64 	%rd11, %rd5, %rd7;
	add.s64 	%rd12, %rd11, %rd9;
	ld.global.f32 	%f2, [%rd12];
	add.f32 	%f3, %f1, %f2;
	add.s64 	%rd13, %rd4, %rd7;
	add.s64 	%rd14, %rd13, %rd9;
	st.global.f32 	[%rd14], %f3;
	ret;

}


// ===== COMPILED SASS (sm_100) =====

	.target	sm_100

	.elftype	@"ET_EXEC"


//--------------------- .note.nv.tkinfo           --------------------------
	.section	.note.nv.tkinfo,"",@"SHT_NOTE"
	.sectionflags	@"SHF_NOTE_NV_TKINFO"
	.tkinfo
        /*0018*/ 	.word	0x00000002
        /*0030*/ 	.string	""
        /*0030*/ 	.string	"ptxas"
        /*0030*/ 	.string	"Cuda compilation tools, release 13.0, V13.0.88"
        /*0030*/ 	.string	"Build cuda_13.0.r13.0/compiler.36424714_0"
        /*0030*/ 	.string	"-arch sm_100 -m 64 "



//--------------------- .note.nv.cuinfo           --------------------------
	.section	.note.nv.cuinfo,"",@"SHT_NOTE"
	.sectionflags	@"SHF_NOTE_NV_CUINFO"
        /*0018*/ 	.short	0x0002
        /*001a*/ 	.short	0x0064
        /*001c*/ 	.short	0x0082
	.zero		2


//--------------------- .nv.info                  --------------------------
	.section	.nv.info,"",@"SHT_CUDA_INFO"
	.align	4


	//----- nvinfo : EIATTR_REGCOUNT
	.align		4
        /*0000*/ 	.byte	0x04, 0x2f
        /*0002*/ 	.short	(.L_1 - .L_0)
	.align		4
.L_0:
        /*0004*/ 	.word	index@(_Z6q1_addPfS_S_)
        /*0008*/ 	.word	0x0000000c


	//----- nvinfo : EIATTR_FRAME_SIZE
	.align		4
.L_1:
        /*000c*/ 	.byte	0x04, 0x11
        /*000e*/ 	.short	(.L_3 - .L_2)
	.align		4
.L_2:
        /*0010*/ 	.word	index@(_Z6q1_addPfS_S_)
        /*0014*/ 	.word	0x00000000


	//----- nvinfo : EIATTR_REGCOUNT
	.align		4
.L_3:
        /*0018*/ 	.byte	0x04, 0x2f
        /*001a*/ 	.short	(.L_5 - .L_4)
	.align		4
.L_4:
        /*001c*/ 	.word	index@(_Z9q2_add_1dPA8192_fS0_S0_)
        /*0020*/ 	.word	0x0000000e


	//----- nvinfo : EIATTR_FRAME_SIZE
	.align		4
.L_5:
        /*0024*/ 	.byte	0x04, 0x11
        /*0026*/ 	.short	(.L_7 - .L_6)
	.align		4
.L_6:
        /*0028*/ 	.word	index@(_Z9q2_add_1dPA8192_fS0_S0_)
        /*002c*/ 	.word	0x00000000


	//----- nvinfo : EIATTR_REGCOUNT
	.align		4
.L_7:
        /*0030*/ 	.byte	0x04, 0x2f
        /*0032*/ 	.short	(.L_9 - .L_8)
	.align		4
.L_8:
        /*0034*/ 	.word	index@(_Z9q2_add_2dPA8192_fS0_S0_)
        /*0038*/ 	.word	0x0000000e


	//----- nvinfo : EIATTR_FRAME_SIZE
	.align		4
.L_9:
        /*003c*/ 	.byte	0x04, 0x11
        /*003e*/ 	.short	(.L_11 - .L_10)
	.align		4
.L_10:
        /*0040*/ 	.word	index@(_Z9q2_add_2dPA8192_fS0_S0_)
        /*0044*/ 	.word	0x00000000


	//----- nvinfo : EIATTR_MIN_STACK_SIZE
	.align		4
.L_11:
        /*0048*/ 	.byte	0x04, 0x12
        /*004a*/ 	.short	(.L_13 - .L_12)
	.align		4
.L_12:
        /*004c*/ 	.word	index@(_Z9q2_add_2dPA8192_fS0_S0_)
        /*0050*/ 	.word	0x00000000


	//----- nvinfo : EIATTR_MIN_STACK_SIZE
	.align		4
.L_13:
        /*0054*/ 	.byte	0x04, 0x12
        /*0056*/ 	.short	(.L_15 - .L_14)
	.align		4
.L_14:
        /*0058*/ 	.word	index@(_Z9q2_add_1dPA8192_fS0_S0_)
        /*005c*/ 	.word	0x00000000


	//----- nvinfo : EIATTR_MIN_STACK_SIZE
	.align		4
.L_15:
        /*0060*/ 	.byte	0x04, 0x12
        /*0062*/ 	.short	(.L_17 - .L_16)
	.align		4
.L_16:
        /*0064*/ 	.word	index@(_Z6q1_addPfS_S_)
        /*0068*/ 	.word	0x00000000
.L_17:


//--------------------- .nv.compat                --------------------------
	.section	.nv.compat,"",@"SHT_CUDA_COMPAT_INFO"
	.align	4
        /*0000*/ 	.byte	0x02, 0x09, 0x00, 0x00, 0x02, 0x02, 0x01, 0x00, 0x02, 0x05, 0x05, 0x00, 0x03, 0x07, 0x01, 0x01
        /*0010*/ 	.byte	0x02, 0x03, 0x00, 0x00, 0x02, 0x06, 0x01, 0x00, 0x04, 0x0b, 0x08, 0x00, 0x09, 0x00, 0x00, 0x00
        /*0020*/ 	.byte	0x00, 0x00, 0x00, 0x00


//--------------------- .nv.info._Z9q2_add_2dPA8192_fS0_S0_ --------------------------
	.section	.nv.info._Z9q2_add_2dPA8192_fS0_S0_,"",@"SHT_CUDA_INFO"
	.sectionflags	@""
	.align	4


	//----- nvinfo : EIATTR_CUDA_API_VERSION
	.align		4
        /*0000*/ 	.byte	0x04, 0x37
        /*0002*/ 	.short	(.L_19 - .L_18)
.L_18:
        /*0004*/ 	.word	0x00000082


	//----- nvinfo : EIATTR_KPARAM_INFO
	.align		4
.L_19:
        /*0008*/ 	.byte	0x04, 0x17
        /*000a*/ 	.short	(.L_21 - .L_20)
.L_20:
        /*000c*/ 	.word	0x00000000
        /*0010*/ 	.short	0x0002
        /*0012*/ 	.short	0x0010
        /*0014*/ 	.byte	0x00, 0xf5, 0x21, 0x00


	//----- nvinfo : EIATTR_KPARAM_INFO
	.align		4
.L_21:
        /*0018*/ 	.byte	0x04, 0x17
        /*001a*/ 	.short	(.L_23 - .L_22)
.L_22:
        /*001c*/ 	.word	0x00000000
        /*0020*/ 	.short	0x0001
        /*0022*/ 	.short	0x0008
        /*0024*/ 	.byte	0x00, 0xf5, 0x21, 0x00


	//----- nvinfo : EIATTR_KPARAM_INFO
	.align		4
.L_23:
        /*0028*/ 	.byte	0x04, 0x17
        /*002a*/ 	.short	(.L_25 - .L_24)
.L_24:
        /*002c*/ 	.word	0x00000000
        /*0030*/ 	.short	0x0000
        /*0032*/ 	.short	0x0000
        /*0034*/ 	.byte	0x00, 0xf5, 0x21, 0x00


	//----- nvinfo : EIATTR_SPARSE_MMA_MASK
	.align		4
.L_25:
        /*0038*/ 	.byte	0x03, 0x50
        /*003a*/ 	.short	0x0000


	//----- nvinfo : EIATTR_MAXREG_COUNT
	.align		4
        /*003c*/ 	.byte	0x03, 0x1b
        /*003e*/ 	.short	0x00ff


	//----- nvinfo : EIATTR_MERCURY_ISA_VERSION
	.align		4
        /*0040*/ 	.byte	0x03, 0x5f
        /*0042*/ 	.short	0x0101


	//----- nvinfo : EIATTR_VRC_CTA_INIT_COUNT
	.align		4
        /*0044*/ 	.byte	0x02, 0x4a
	.zero		1
	.zero		1


	//----- nvinfo : EIATTR_EXIT_INSTR_OFFSETS
	.align		4
        /*0048*/ 	.byte	0x04, 0x1c
        /*004a*/ 	.short	(.L_27 - .L_26)


	//   ....[0]....
.L_26:
        /*004c*/ 	.word	0x00000170


	//----- nvinfo : EIATTR_CBANK_PARAM_SIZE
	.align		4
.L_27:
        /*0050*/ 	.byte	0x03, 0x19
        /*0052*/ 	.short	0x0018


	//----- nvinfo : EIATTR_PARAM_CBANK
	.align		4
        /*0054*/ 	.byte	0x04, 0x0a
        /*0056*/ 	.short	(.L_29 - .L_28)
	.align		4
.L_28:
        /*0058*/ 	.word	index@(.nv.constant0._Z9q2_add_2dPA8192_fS0_S0_)
        /*005c*/ 	.short	0x0380
        /*005e*/ 	.short	0x0018


	//----- nvinfo : EIATTR_SW_WAR
	.align		4
.L_29:
        /*0060*/ 	.byte	0x04, 0x36
        /*0062*/ 	.short	(.L_31 - .L_30)
.L_30:
        /*0064*/ 	.word	0x00000008
.L_31:


//--------------------- .nv.info._Z9q2_add_1dPA8192_fS0_S0_ --------------------------
	.section	.nv.info._Z9q2_add_1dPA8192_fS0_S0_,"",@"SHT_CUDA_INFO"
	.sectionflags	@""
	.align	4


	//----- nvinfo : EIATTR_CUDA_API_VERSION
	.align		4
        /*0000*/ 	.byte	0x04, 0x37
        /*0002*/ 	.short	(.L_33 - .L_32)
.L_32:
        /*0004*/ 	.word	0x00000082


	//----- nvinfo : EIATTR_KPARAM_INFO
	.align		4
.L_33:
        /*0008*/ 	.byte	0x04, 0x17
        /*000a*/ 	.short	(.L_35 - .L_34)
.L_34:
        /*000c*/ 	.word	0x00000000
        /*0010*/ 	.short	0x0002
        /*0012*/ 	.short	0x0010
        /*0014*/ 	.byte	0x00, 0xf5, 0x21, 0x00


	//----- nvinfo : EIATTR_KPARAM_INFO
	.align		4
.L_35:
        /*0018*/ 	.byte	0x04, 0x17
        /*001a*/ 	.short	(.L_37 - .L_36)
.L_36:
        /*001c*/ 	.word	0x00000000
        /*0020*/ 	.short	0x0001
        /*0022*/ 	.short	0x0008
        /*0024*/ 	.byte	0x00, 0xf5, 0x21, 0x00


	//----- nvinfo : EIATTR_KPARAM_INFO
	.align		4
.L_37:
        /*0028*/ 	.byte	0x04, 0x17
        /*002a*/ 	.short	(.L_39 - .L_38)
.L_38:
        /*002c*/ 	.word	0x00000000
        /*0030*/ 	.short	0x0000
        /*0032*/ 	.short	0x0000
        /*0034*/ 	.byte	0x00, 0xf5, 0x21, 0x00


	//----- nvinfo : EIATTR_SPARSE_MMA_MASK
	.align		4
.L_39:
        /*0038*/ 	.byte	0x03, 0x50
        /*003a*/ 	.short	0x0000


	//----- nvinfo : EIATTR_MAXREG_COUNT
	.align		4
        /*003c*/ 	.byte	0x03, 0x1b
        /*003e*/ 	.short	0x00ff


	//----- nvinfo : EIATTR_MERCURY_ISA_VERSION
	.align		4
        /*0040*/ 	.byte	0x03, 0x5f
        /*0042*/ 	.short	0x0101


	//----- nvinfo : EIATTR_VRC_CTA_INIT_COUNT
	.align		4
        /*0044*/ 	.byte	0x02, 0x4a
	.zero		1
	.zero		1


	//----- nvinfo : EIATTR_EXIT_INSTR_OFFSETS
	.align		4
        /*0048*/ 	.byte	0x04, 0x1c
        /*004a*/ 	.short	(.L_41 - .L_40)


	//   ....[0]....
.L_40:
        /*004c*/ 	.word	0x00000060


	//   ....[1]....
        /*0050*/ 	.word	0x000001a0


	//----- nvinfo : EIATTR_CBANK_PARAM_SIZE
	.align		4
.L_41:
        /*0054*/ 	.byte	0x03, 0x19
        /*0056*/ 	.short	0x0018


	//----- nvinfo : EIATTR_PARAM_CBANK
	.align		4
        /*0058*/ 	.byte	0x04, 0x0a
        /*005a*/ 	.short	(.L_43 - .L_42)
	.align		4
.L_42:
        /*005c*/ 	.word	index@(.nv.constant0._Z9q2_add_1dPA8192_fS0_S0_)
        /*0060*/ 	.short	0x0380
        /*0062*/ 	.short	0x0018


	//----- nvinfo : EIATTR_SW_WAR
	.align		4
.L_43:
        /*0064*/ 	.byte	0x04, 0x36
        /*0066*/ 	.short	(.L_45 - .L_44)
.L_44:
        /*0068*/ 	.word	0x00000008
.L_45:


//--------------------- .nv.info._Z6q1_addPfS_S_  --------------------------
	.section	.nv.info._Z6q1_addPfS_S_,"",@"SHT_CUDA_INFO"
	.sectionflags	@""
	.align	4


	//----- nvinfo : EIATTR_CUDA_API_VERSION
	.align		4
        /*0000*/ 	.byte	0x04, 0x37
        /*0002*/ 	.short	(.L_47 - .L_46)
.L_46:
        /*0004*/ 	.word	0x00000082


	//----- nvinfo : EIATTR_KPARAM_INFO
	.align		4
.L_47:
        /*0008*/ 	.byte	0x04, 0x17
        /*000a*/ 	.short	(.L_49 - .L_48)
.L_48:
        /*000c*/ 	.word	0x00000000
        /*0010*/ 	.short	0x0002
        /*0012*/ 	.short	0x0010
        /*0014*/ 	.byte	0x00, 0xf5, 0x21, 0x00


	//----- nvinfo : EIATTR_KPARAM_INFO
	.align		4
.L_49:
        /*0018*/ 	.byte	0x04, 0x17
        /*001a*/ 	.short	(.L_51 - .L_50)
.L_50:
        /*001c*/ 	.word	0x00000000
        /*0020*/ 	.short	0x0001
        /*0022*/ 	.short	0x0008
        /*0024*/ 	.byte	0x00, 0xf5, 0x21, 0x00


	//----- nvinfo : EIATTR_KPARAM_INFO
	.align		4
.L_51:
        /*0028*/ 	.byte	0x04, 0x17
        /*002a*/ 	.short	(.L_53 - .L_52)
.L_52:
        /*002c*/ 	.word	0x00000000
        /*0030*/ 	.short	0x0000
        /*0032*/ 	.short	0x0000
        /*0034*/ 	.byte	0x00, 0xf5, 0x21, 0x00


	//----- nvinfo : EIATTR_SPARSE_MMA_MASK
	.align		4
.L_53:
        /*0038*/ 	.byte	0x03, 0x50
        /*003a*/ 	.short	0x0000


	//----- nvinfo : EIATTR_MAXREG_COUNT
	.align		4
        /*003c*/ 	.byte	0x03, 0x1b
        /*003e*/ 	.short	0x00ff


	//----- nvinfo : EIATTR_MERCURY_ISA_VERSION
	.align		4
        /*0040*/ 	.byte	0x03, 0x5f
        /*0042*/ 	.short	0x0101


	//----- nvinfo : EIATTR_VRC_CTA_INIT_COUNT
	.align		4
        /*0044*/ 	.byte	0x02, 0x4a
	.zero		1
	.zero		1


	//----- nvinfo : EIATTR_EXIT_INSTR_OFFSETS
	.align		4
        /*0048*/ 	.byte	0x04, 0x1c
        /*004a*/ 	.short	(.L_55 - .L_54)


	//   ....[0]....
.L_54:
        /*004c*/ 	.word	0x00000100


	//----- nvinfo : EIATTR_CBANK_PARAM_SIZE
	.align		4
.L_55:
        /*0050*/ 	.byte	0x03, 0x19
        /*0052*/ 	.short	0x0018


	//----- nvinfo : EIATTR_PARAM_CBANK
	.align		4
        /*0054*/ 	.byte	0x04, 0x0a
        /*0056*/ 	.short	(.L_57 - .L_56)
	.align		4
.L_56:
        /*0058*/ 	.word	index@(.nv.constant0._Z6q1_addPfS_S_)
        /*005c*/ 	.short	0x0380
        /*005e*/ 	.short	0x0018


	//----- nvinfo : EIATTR_SW_WAR
	.align		4
.L_57:
        /*0060*/ 	.byte	0x04, 0x36
        /*0062*/ 	.short	(.L_59 - .L_58)
.L_58:
        /*0064*/ 	.word	0x00000008
.L_59:


//--------------------- .nv.callgraph             --------------------------
	.section	.nv.callgraph,"",@"SHT_CUDA_CALLGRAPH"
	.align	4
	.sectionentsize	8
	.align		4
        /*0000*/ 	.word	0x00000000
	.align		4
        /*0004*/ 	.word	0xffffffff
	.align		4
        /*0008*/ 	.word	0x00000000
	.align		4
        /*000c*/ 	.word	0xfffffffe
	.align		4
        /*0010*/ 	.word	0x00000000
	.align		4
        /*0014*/ 	.word	0xfffffffd
	.align		4
        /*0018*/ 	.word	0x00000000
	.align		4
        /*001c*/ 	.word	0xfffffffc


//--------------------- .text._Z9q2_add_2dPA8192_fS0_S0_ --------------------------
	.section	.text._Z9q2_add_2dPA8192_fS0_S0_,"ax",@progbits
	.align	128
        .global         _Z9q2_add_2dPA8192_fS0_S0_
        .type           _Z9q2_add_2dPA8192_fS0_S0_,@function
        .size           _Z9q2_add_2dPA8192_fS0_S0_,(.L_x_3 - _Z9q2_add_2dPA8192_fS0_S0_)
        .other          _Z9q2_add_2dPA8192_fS0_S0_,@"STO_CUDA_ENTRY STV_DEFAULT"
_Z9q2_add_2dPA8192_fS0_S0_:
.text._Z9q2_add_2dPA8192_fS0_S0_:
[----:B------:R-:W-:Y:S01]  /*0000*/  LDC R1, c[0x0][0x37c] ;  /* 0x0000df00ff017b82 */ /* 0x000fe20000000800 */
[----:B------:R-:W0:Y:S07]  /*0010*/  S2R R9, SR_TID.X ;  /* 0x0000000000097919 */ /* 0x000e2e0000002100 */
[----:B------:R-:W1:Y:S01]  /*0020*/  LDC.64 R2, c[0x0][0x380] ;  /* 0x0000e000ff027b82 */ /* 0x000e620000000a00 */
[----:B------:R-:W0:Y:S01]  /*0030*/  LDCU UR6, c[0x0][0x360] ;  /* 0x00006c00ff0677ac */ /* 0x000e220008000800 */
[----:B------:R-:W0:Y:S01]  /*0040*/  S2R R0, SR_CTAID.X ;  /* 0x0000000000007919 */ /* 0x000e220000002500 */
[----:B------:R-:W2:Y:S01]  /*0050*/  LDCU UR7, c[0x0][0x364] ;  /* 0x00006c80ff0777ac */ /* 0x000ea20008000800 */
[----:B------:R-:W2:Y:S04]  /*0060*/  S2R R11, SR_TID.Y ;  /* 0x00000000000b7919 */ /* 0x000ea80000002200 */
[----:B------:R-:W3:Y:S01]  /*0070*/  LDC.64 R4, c[0x0][0x388] ;  /* 0x0000e200ff047b82 */ /* 0x000ee20000000a00 */
[----:B------:R-:W4:Y:S01]  /*0080*/  LDCU.64 UR4, c[0x0][0x358] ;  /* 0x00006b00ff0477ac */ /* 0x000f220008000a00 */
[----:B------:R-:W2:Y:S01]  /*0090*/  S2R R6, SR_CTAID.Y ;  /* 0x0000000000067919 */ /* 0x000ea20000002600 */
[----:B0-----:R-:W-:-:S04]  /*00a0*/  IMAD R9, R0, UR6, R9 ;  /* 0x0000000600097c24 */ /* 0x001fc8000f8e0209 */
[----:B-1----:R-:W-:-:S04]  /*00b0*/  IMAD.WIDE R2, R9, 0x8000, R2 ;  /* 0x0000800009027825 */ /* 0x002fc800078e0202 */
[----:B---3--:R-:W-:-:S04]  /*00c0*/  IMAD.WIDE R4, R9, 0x8000, R4 ;  /* 0x0000800009047825 */ /* 0x008fc800078e0204 */
[----:B--2---:R-:W-:Y:S02]  /*00d0*/  IMAD R11, R6, UR7, R11 ;  /* 0x00000007060b7c24 */ /* 0x004fe4000f8e020b */
[----:B------:R-:W0:Y:S02]  /*00e0*/  LDC.64 R6, c[0x0][0x390] ;  /* 0x0000e400ff067b82 */ /* 0x000e240000000a00 */
[----:B------:R-:W-:-:S04]  /*00f0*/  IMAD.WIDE.U32 R2, R11, 0x4, R2 ;  /* 0x000000040b027825 */ /* 0x000fc800078e0002 */
[----:B------:R-:W-:Y:S02]  /*0100*/  IMAD.WIDE.U32 R4, R11, 0x4, R4 ;  /* 0x000000040b047825 */ /* 0x000fe400078e0004 */
[----:B----4-:R-:W2:Y:S04]  /*0110*/  LDG.E R2, desc[UR4][R2.64] ;  /* 0x0000000402027981 */ /* 0x010ea8000c1e1900 */
[----:B------:R-:W2:Y:S01]  /*0120*/  LDG.E R5, desc[UR4][R4.64] ;  /* 0x0000000404057981 */ /* 0x000ea2000c1e1900 */
[----:B0-----:R-:W-:-:S04]  /*0130*/  IMAD.WIDE R6, R9, 0x8000, R6 ;  /* 0x0000800009067825 */ /* 0x001fc800078e0206 */
[----:B------:R-:W-:-:S04]  /*0140*/  IMAD.WIDE.U32 R6, R11, 0x4, R6 ;  /* 0x000000040b067825 */ /* 0x000fc800078e0006 */
[----:B--2---:R-:W-:-:S05]  /*0150*/  FADD R9, R2, R5 ;  /* 0x0000000502097221 */ /* 0x004fca0000000000 */
[----:B------:R-:W-:Y:S01]  /*0160*/  STG.E desc[UR4][R6.64], R9 ;  /* 0x0000000906007986 */ /* 0x000fe2000c101904 */
[----:B------:R-:W-:Y:S05]  /*0170*/  EXIT ;  /* 0x000000000000794d */ /* 0x000fea0003800000 */
.L_x_0:
[----:B------:R-:W-:-:S00]  /*0180*/  BRA `(.L_x_0) ;  /* 0xfffffffc00fc7947 */ /* 0x000fc0000383ffff */
[----:B------:R-:W-:-:S00]  /*0190*/  NOP ;  /* 0x0000000000007918 */ /* 0x000fc00000000000 */
        /* <DEDUP_REMOVED lines=14> */
.L_x_3:


//--------------------- .text._Z9q2_add_1dPA8192_fS0_S0_ --------------------------
	.section	.text._Z9q2_add_1dPA8192_fS0_S0_,"ax",@progbits
	.align	128
        .global         _Z9q2_add_1dPA8192_fS0_S0_
        .type           _Z9q2_add_1dPA8192_fS0_S0_,@function
        .size           _Z9q2_add_1dPA8192_fS0_S0_,(.L_x_4 - _Z9q2_add_1dPA8192_fS0_S0_)
        .other          _Z9q2_add_1dPA8192_fS0_S0_,@"STO_CUDA_ENTRY STV_DEFAULT"
_Z9q2_add_1dPA8192_fS0_S0_:
.text._Z9q2_add_1dPA8192_fS0_S0_:
[----:B------:R-:W-:Y:S01]  /*0000*/  LDC R1, c[0x0][0x37c] ;  /* 0x0000df00ff017b82 */ /* 0x000fe20000000800 */
[----:B------:R-:W0:Y:S01]  /*0010*/  S2R R0, SR_TID.X ;  /* 0x0000000000007919 */ /* 0x000e220000002100 */
[----:B------:R-:W0:Y:S01]  /*0020*/  LDCU UR4, c[0x0][0x360] ;  /* 0x00006c00ff0477ac */ /* 0x000e220008000800 */
[----:B------:R-:W0:Y:S02]  /*0030*/  S2R R3, SR_CTAID.X ;  /* 0x0000000000037919 */ /* 0x000e240000002500 */
[----:B0-----:R-:W-:-:S05]  /*0040*/  IMAD R0, R3, UR4, R0 ;  /* 0x0000000403007c24 */ /* 0x001fca000f8e0200 */
[----:B------:R-:W-:-:S13]  /*0050*/  ISETP.GT.AND P0, PT, R0, 0x3ffffff, PT ;  /* 0x03ffffff0000780c */ /* 0x000fda0003f04270 */
[----:B------:R-:W-:Y:S05]  /*0060*/  @P0 EXIT ;  /* 0x000000000000094d */ /* 0x000fea0003800000 */
[----:B------:R-:W0:Y:S01]  /*0070*/  LDC.64 R2, c[0x0][0x380] ;  /* 0x0000e000ff027b82 */ /* 0x000e220000000a00 */
[----:B------:R-:W-:Y:S01]  /*0080*/  SHF.R.S32.HI R7, RZ, 0x1f, R0 ;  /* 0x0000001fff077819 */ /* 0x000fe20000011400 */
[----:B------:R-:W1:Y:S03]  /*0090*/  LDCU.64 UR4, c[0x0][0x358] ;  /* 0x00006b00ff0477ac */ /* 0x000e660008000a00 */
[----:B------:R-:W-:-:S03]  /*00a0*/  LEA.HI R7, R7, R0, RZ, 0xd ;  /* 0x0000000007077211 */ /* 0x000fc600078f68ff */
[----:B------:R-:W2:Y:S01]  /*00b0*/  LDC.64 R4, c[0x0][0x388] ;  /* 0x0000e200ff047b82 */ /* 0x000ea20000000a00 */
[----:B------:R-:W-:Y:S02]  /*00c0*/  SHF.R.S32.HI R11, RZ, 0xd, R7 ;  /* 0x0000000dff0b7819 */ /* 0x000fe40000011407 */
[----:B------:R-:W-:-:S04]  /*00d0*/  LOP3.LUT R9, R7, 0xffffe000, RZ, 0xc0, !PT ;  /* 0xffffe00007097812 */ /* 0x000fc800078ec0ff */
[----:B------:R-:W-:Y:S01]  /*00e0*/  IADD3 R9, PT, PT, R0, -R9, RZ ;  /* 0x8000000900097210 */ /* 0x000fe20007ffe0ff */
[----:B------:R-:W3:Y:S01]  /*00f0*/  LDC.64 R6, c[0x0][0x390] ;  /* 0x0000e400ff067b82 */ /* 0x000ee20000000a00 */
[----:B0-----:R-:W-:-:S04]  /*0100*/  IMAD.WIDE R2, R11, 0x8000, R2 ;  /* 0x000080000b027825 */ /* 0x001fc800078e0202 */
[----:B------:R-:W-:-:S04]  /*0110*/  IMAD.WIDE R2, R9, 0x4, R2 ;  /* 0x0000000409027825 */ /* 0x000fc800078e0202 */
[----:B--2---:R-:W-:Y:S02]  /*0120*/  IMAD.WIDE R4, R11, 0x8000, R4 ;  /* 0x000080000b047825 */ /* 0x004fe400078e0204 */
[----:B-1----:R-:W2:Y:S02]  /*0130*/  LDG.E R2, desc[UR4][R2.64] ;  /* 0x0000000402027981 */ /* 0x002ea4000c1e1900 */
[----:B------:R-:W-:-:S06]  /*0140*/  IMAD.WIDE R4, R9, 0x4, R4 ;  /* 0x0000000409047825 */ /* 0x000fcc00078e0204 */
[----:B------:R-:W2:Y:S01]  /*0150*/  LDG.E R5, desc[UR4][R4.64] ;  /* 0x0000000404057981 */ /* 0x000ea2000c1e1900 */
[----:B---3--:R-:W-:-:S04]  /*0160*/  IMAD.WIDE R6, R11, 0x8000, R6 ;  /* 0x000080000b067825 */ /* 0x008fc800078e0206 */
[----:B------:R-:W-:-:S04]  /*0170*/  IMAD.WIDE R6, R9, 0x4, R6 ;  /* 0x0000000409067825 */ /* 0x000fc800078e0206 */
[----:B--2---:R-:W-:-:S05]  /*0180*/  FADD R9, R2, R5 ;  /* 0x0000000502097221 */ /* 0x004fca0000000000 */
[----:B------:R-:W-:Y:S01]  /*0190*/  STG.E desc[UR4][R6.64], R9 ;  /* 0x0000000906007986 */ /* 0x000fe2000c101904 */
[----:B------:R-:W-:Y:S05]  /*01a0*/  EXIT ;  /* 0x000000000000794d */ /* 0x000fea0003800000 */
.L_x_1:
        /* <DEDUP_REMOVED lines=13> */
.L_x_4:


//--------------------- .text._Z6q1_addPfS_S_     --------------------------
	.section	.text._Z6q1_addPfS_S_,"ax",@progbits
	.align	128
        .global         _Z6q1_addPfS_S_
        .type           _Z6q1_addPfS_S_,@function
        .size           _Z6q1_addPfS_S_,(.L_x_5 - _Z6q1_addPfS_S_)
        .other          _Z6q1_addPfS_S_,@"STO_CUDA_ENTRY STV_DEFAULT"
_Z6q1_addPfS_S_:
.text._Z6q1_addPfS_S_:
[----:B------:R-:W-:Y:S01]  /*0000*/  LDC R1, c[0x0][0x37c] ;  /* 0x0000df00ff017b82 */ /* 0x000fe20000000800 */
[----:B------:R-:W0:Y:S07]  /*0010*/  S2R R9, SR_TID.X ;  /* 0x0000000000097919 */ /* 0x000e2e0000002100 */
[----:B------:R-:W1:Y:S01]  /*0020*/  LDC.64 R2, c[0x0][0x380] ;  /* 0x0000e000ff027b82 */ /* 0x000e620000000a00 */
[----:B------:R-:W0:Y:S01]  /*0030*/  LDCU UR6, c[0x0][0x360] ;  /* 0x00006c00ff0677ac */ /* 0x000e220008000800 */
[----:B------:R-:W0:Y:S01]  /*0040*/  S2R R0, SR_CTAID.X ;  /* 0x0000000000007919 */ /* 0x000e220000002500 */
[----:B------:R-:W2:Y:S05]  /*0050*/  LDCU.64 UR4, c[0x0][0x358] ;  /* 0x00006b00ff0477ac */ /* 0x000eaa0008000a00 */
[----:B------:R-:W3:Y:S08]  /*0060*/  LDC.64 R4, c[0x0][0x388] ;  /* 0x0000e200ff047b82 */ /* 0x000ef00000000a00 */
[----:B------:R-:W4:Y:S01]  /*0070*/  LDC.64 R6, c[0x0][0x390] ;  /* 0x0000e400ff067b82 */ /* 0x000f220000000a00 */
[----:B0-----:R-:W-:-:S04]  /*0080*/  IMAD R9, R0, UR6, R9 ;  /* 0x0000000600097c24 */ /* 0x001fc8000f8e0209 */
[----:B-1----:R-:W-:-:S04]  /*0090*/  IMAD.WIDE R2, R9, 0x4, R2 ;  /* 0x0000000409027825 */ /* 0x002fc800078e0202 */
[C---:B---3--:R-:W-:Y:S02]  /*00a0*/  IMAD.WIDE R4, R9.reuse, 0x4, R4 ;  /* 0x0000000409047825 */ /* 0x048fe400078e0204 */
[----:B--2---:R-:W2:Y:S04]  /*00b0*/  LDG.E R2, desc[UR4][R2.64] ;  /* 0x0000000402027981 */ /* 0x004ea8000c1e1900 */
[----:B------:R-:W2:Y:S01]  /*00c0*/  LDG.E R5, desc[UR4][R4.64] ;  /* 0x0000000404057981 */ /* 0x000ea2000c1e1900 */
[----:B----4-:R-:W-:-:S04]  /*00d0*/  IMAD.WIDE R6, R9, 0x4, R6 ;  /* 0x0000000409067825 */ /* 0x010fc800078e0206 */
[----:B--2---:R-:W-:-:S05]  /*00e0*/  FADD R9, R2, R5 ;  /* 0x0000000502097221 */ /* 0x004fca0000000000 */
[----:B------:R-:W-:Y:S01]  /*00f0*/  STG.E desc[UR4][R6.64], R9 ;  /* 0x0000000906007986 */ /* 0x000fe2000c101904 */
[----:B------:R-:W-:Y:S05]  /*0100*/  EXIT ;  /* 0x000000000000794d */ /* 0x000fea0003800000 */
.L_x_2:
        /* <DEDUP_REMOVED lines=15> */
.L_x_5:


//--------------------- .nv.shared.reserved.0     --------------------------
	.section	.nv.shared.reserved.0,"aw",@nobits
	.weak		__nv_reservedSMEM_offset_0_alias
	.size		__nv_reservedSMEM_offset_0_alias, 0, 64
	.other		__nv_reservedSMEM_offset_0_alias,@"STO_CUDA_RESERVED_SHARED STV_DEFAULT"
__nv_reservedSMEM_offset_0_alias:
	.zero		0
	.zero		64


//--------------------- .nv.constant0._Z9q2_add_2dPA8192_fS0_S0_ --------------------------
	.section	.nv.constant0._Z9q2_add_2dPA8192_fS0_S0_,"a",@progbits
	.sectionflags	@""
	.align	4
.nv.constant0._Z9q2_add_2dPA8192_fS0_S0_:
	.zero		920


//--------------------- .nv.constant0._Z9q2_add_1dPA8192_fS0_S0_ --------------------------
	.section	.nv.constant0._Z9q2_add_1dPA8192_fS0_S0_,"a",@progbits
	.sectionflags	@""
	.align	4
.nv.constant0._Z9q2_add_1dPA8192_fS0_S0_:
	.zero		920


//--------------------- .nv.constant0._Z6q1_addPfS_S_ --------------------------
	.section	.nv.constant0._Z6q1_addPfS_S_,"a",@progbits
	.sectionflags	@""
	.align	4
.nv.constant0._Z6q1_addPfS_S_:
	.zero		920


//--------------------- SYMBOLS --------------------------

	.type		.nv.reservedSmem.offset0,@object
	.size		.nv.reservedSmem.offset0,0x4
